//
// Generated by NVIDIA NVVM Compiler
//
// Compiler Build ID: CL-36424714
// Cuda compilation tools, release 13.0, V13.0.88
// Based on NVVM 20.0.0
//

.version 9.0
.target sm_100
.address_size 64

	// .globl	_Z17gini_kernel_levelPKiPKjiiPi
.global .align 1 .b8 _ZN34_INTERNAL_187d7563_4_k_cu_dfed26bd4cuda3std3__45__cpo5beginE[1];
.global .align 1 .b8 _ZN34_INTERNAL_187d7563_4_k_cu_dfed26bd4cuda3std3__45__cpo3endE[1];
.global .align 1 .b8 _ZN34_INTERNAL_187d7563_4_k_cu_dfed26bd4cuda3std3__45__cpo6cbeginE[1];
.global .align 1 .b8 _ZN34_INTERNAL_187d7563_4_k_cu_dfed26bd4cuda3std3__45__cpo4cendE[1];
.global .align 1 .b8 _ZN34_INTERNAL_187d7563_4_k_cu_dfed26bd4cuda3std3__45__cpo6rbeginE[1];
.global .align 1 .b8 _ZN34_INTERNAL_187d7563_4_k_cu_dfed26bd4cuda3std3__45__cpo4rendE[1];
.global .align 1 .b8 _ZN34_INTERNAL_187d7563_4_k_cu_dfed26bd4cuda3std3__45__cpo7crbeginE[1];
.global .align 1 .b8 _ZN34_INTERNAL_187d7563_4_k_cu_dfed26bd4cuda3std3__45__cpo5crendE[1];
.global .align 1 .b8 _ZN34_INTERNAL_187d7563_4_k_cu_dfed26bd4cuda3std3__436_GLOBAL__N__187d7563_4_k_cu_dfed26bd6ignoreE[1];
.global .align 1 .b8 _ZN34_INTERNAL_187d7563_4_k_cu_dfed26bd4cuda3std3__419piecewise_constructE[1];
.global .align 1 .b8 _ZN34_INTERNAL_187d7563_4_k_cu_dfed26bd4cuda3std3__48in_placeE[1];
.global .align 1 .b8 _ZN34_INTERNAL_187d7563_4_k_cu_dfed26bd4cuda3std3__420unreachable_sentinelE[1];
.global .align 1 .b8 _ZN34_INTERNAL_187d7563_4_k_cu_dfed26bd4cuda3std3__47nulloptE[1];
.global .align 1 .b8 _ZN34_INTERNAL_187d7563_4_k_cu_dfed26bd4cuda3std3__48unexpectE[1];
.global .align 1 .b8 _ZN34_INTERNAL_187d7563_4_k_cu_dfed26bd4cuda3std6ranges3__45__cpo4swapE[1];
.global .align 1 .b8 _ZN34_INTERNAL_187d7563_4_k_cu_dfed26bd4cuda3std6ranges3__45__cpo9iter_moveE[1];
.global .align 1 .b8 _ZN34_INTERNAL_187d7563_4_k_cu_dfed26bd4cuda3std6ranges3__45__cpo5beginE[1];
.global .align 1 .b8 _ZN34_INTERNAL_187d7563_4_k_cu_dfed26bd4cuda3std6ranges3__45__cpo3endE[1];
.global .align 1 .b8 _ZN34_INTERNAL_187d7563_4_k_cu_dfed26bd4cuda3std6ranges3__45__cpo6cbeginE[1];
.global .align 1 .b8 _ZN34_INTERNAL_187d7563_4_k_cu_dfed26bd4cuda3std6ranges3__45__cpo4cendE[1];
.global .align 1 .b8 _ZN34_INTERNAL_187d7563_4_k_cu_dfed26bd4cuda3std6ranges3__45__cpo7advanceE[1];
.global .align 1 .b8 _ZN34_INTERNAL_187d7563_4_k_cu_dfed26bd4cuda3std6ranges3__45__cpo9iter_swapE[1];
.global .align 1 .b8 _ZN34_INTERNAL_187d7563_4_k_cu_dfed26bd4cuda3std6ranges3__45__cpo4nextE[1];
.global .align 1 .b8 _ZN34_INTERNAL_187d7563_4_k_cu_dfed26bd4cuda3std6ranges3__45__cpo4prevE[1];
.global .align 1 .b8 _ZN34_INTERNAL_187d7563_4_k_cu_dfed26bd4cuda3std6ranges3__45__cpo4dataE[1];
.global .align 1 .b8 _ZN34_INTERNAL_187d7563_4_k_cu_dfed26bd4cuda3std6ranges3__45__cpo5cdataE[1];
.global .align 1 .b8 _ZN34_INTERNAL_187d7563_4_k_cu_dfed26bd4cuda3std6ranges3__45__cpo4sizeE[1];
.global .align 1 .b8 _ZN34_INTERNAL_187d7563_4_k_cu_dfed26bd4cuda3std6ranges3__45__cpo5ssizeE[1];
.global .align 1 .b8 _ZN34_INTERNAL_187d7563_4_k_cu_dfed26bd4cuda3std6ranges3__45__cpo8distanceE[1];
.global .align 1 .b8 _ZN34_INTERNAL_187d7563_4_k_cu_dfed26bd6thrust24THRUST_300001_SM_1000_NS6system6detail10sequential3seqE[1];
.global .align 1 .b8 _ZN34_INTERNAL_187d7563_4_k_cu_dfed26bd6thrust24THRUST_300001_SM_1000_NS12placeholders2_1E[1];
.global .align 1 .b8 _ZN34_INTERNAL_187d7563_4_k_cu_dfed26bd6thrust24THRUST_300001_SM_1000_NS12placeholders2_2E[1];
.global .align 1 .b8 _ZN34_INTERNAL_187d7563_4_k_cu_dfed26bd6thrust24THRUST_300001_SM_1000_NS12placeholders2_3E[1];
.global .align 1 .b8 _ZN34_INTERNAL_187d7563_4_k_cu_dfed26bd6thrust24THRUST_300001_SM_1000_NS12placeholders2_4E[1];
.global .align 1 .b8 _ZN34_INTERNAL_187d7563_4_k_cu_dfed26bd6thrust24THRUST_300001_SM_1000_NS12placeholders2_5E[1];
.global .align 1 .b8 _ZN34_INTERNAL_187d7563_4_k_cu_dfed26bd6thrust24THRUST_300001_SM_1000_NS12placeholders2_6E[1];
.global .align 1 .b8 _ZN34_INTERNAL_187d7563_4_k_cu_dfed26bd6thrust24THRUST_300001_SM_1000_NS12placeholders2_7E[1];
.global .align 1 .b8 _ZN34_INTERNAL_187d7563_4_k_cu_dfed26bd6thrust24THRUST_300001_SM_1000_NS12placeholders2_8E[1];
.global .align 1 .b8 _ZN34_INTERNAL_187d7563_4_k_cu_dfed26bd6thrust24THRUST_300001_SM_1000_NS12placeholders2_9E[1];
.global .align 1 .b8 _ZN34_INTERNAL_187d7563_4_k_cu_dfed26bd6thrust24THRUST_300001_SM_1000_NS12placeholders3_10E[1];
.extern .shared .align 16 .b8 shmemhist[];

.visible .entry _Z17gini_kernel_levelPKiPKjiiPi(
	.param .u64 .ptr .align 1 _Z17gini_kernel_levelPKiPKjiiPi_param_0,
	.param .u64 .ptr .align 1 _Z17gini_kernel_levelPKiPKjiiPi_param_1,
	.param .u32 _Z17gini_kernel_levelPKiPKjiiPi_param_2,
	.param .u32 _Z17gini_kernel_levelPKiPKjiiPi_param_3,
	.param .u64 .ptr .align 1 _Z17gini_kernel_levelPKiPKjiiPi_param_4
)
{
	.reg .pred 	%p<5>;
	.reg .b32 	%r<24>;
	.reg .b64 	%rd<12>;

	ld.param.u64 	%rd3, [_Z17gini_kernel_levelPKiPKjiiPi_param_0];
	ld.param.u64 	%rd4, [_Z17gini_kernel_levelPKiPKjiiPi_param_1];
	ld.param.u32 	%r8, [_Z17gini_kernel_levelPKiPKjiiPi_param_2];
	ld.param.u32 	%r9, [_Z17gini_kernel_levelPKiPKjiiPi_param_3];
	ld.param.u64 	%rd5, [_Z17gini_kernel_levelPKiPKjiiPi_param_4];
	mov.u32 	%r1, %tid.x;
	mov.u32 	%r10, %ctaid.x;
	mov.u32 	%r2, %ntid.x;
	mad.lo.s32 	%r23, %r10, %r2, %r1;
	setp.ge.u32 	%p1, %r1, %r9;
	shl.b32 	%r11, %r1, 2;
	mov.u32 	%r12, shmemhist;
	add.s32 	%r4, %r12, %r11;
	@%p1 bra 	$L__BB0_2;
	mov.b32 	%r13, 0;
	st.shared.u32 	[%r4], %r13;
$L__BB0_2:
	bar.sync 	0;
	setp.ge.s32 	%p2, %r23, %r8;
	@%p2 bra 	$L__BB0_5;
	mov.u32 	%r14, %nctaid.x;
	mul.lo.s32 	%r5, %r2, %r14;
	cvta.to.global.u64 	%rd1, %rd3;
	cvta.to.global.u64 	%rd2, %rd4;
$L__BB0_4:
	mul.wide.s32 	%rd6, %r23, 4;
	add.s64 	%rd7, %rd1, %rd6;
	ld.global.nc.u32 	%r15, [%rd7];
	add.s64 	%rd8, %rd2, %rd6;
	ld.global.nc.u32 	%r16, [%rd8];
	shl.b32 	%r17, %r15, 2;
	add.s32 	%r19, %r12, %r17;
	atom.shared.add.u32 	%r20, [%r19], %r16;
	add.s32 	%r23, %r23, %r5;
	setp.lt.s32 	%p3, %r23, %r8;
	@%p3 bra 	$L__BB0_4;
$L__BB0_5:
	setp.ge.u32 	%p4, %r1, %r9;
	bar.sync 	0;
	@%p4 bra 	$L__BB0_7;
	cvta.to.global.u64 	%rd9, %rd5;
	mul.wide.u32 	%rd10, %r1, 4;
	add.s64 	%rd11, %rd9, %rd10;
	ld.shared.u32 	%r21, [%r4];
	atom.global.add.u32 	%r22, [%rd11], %r21;
$L__BB0_7:
	ret;

}
	// .globl	_Z19setup_counts_kernelPjPKji
.visible .entry _Z19setup_counts_kernelPjPKji(
	.param .u64 .ptr .align 1 _Z19setup_counts_kernelPjPKji_param_0,
	.param .u64 .ptr .align 1 _Z19setup_counts_kernelPjPKji_param_1,
	.param .u32 _Z19setup_counts_kernelPjPKji_param_2
)
{
	.reg .pred 	%p<3>;
	.reg .b32 	%r<13>;
	.reg .b64 	%rd<9>;

	ld.param.u64 	%rd3, [_Z19setup_counts_kernelPjPKji_param_0];
	ld.param.u64 	%rd4, [_Z19setup_counts_kernelPjPKji_param_1];
	ld.param.u32 	%r6, [_Z19setup_counts_kernelPjPKji_param_2];
	mov.u32 	%r7, %tid.x;
	mov.u32 	%r8, %ctaid.x;
	mov.u32 	%r1, %ntid.x;
	mad.lo.s32 	%r12, %r8, %r1, %r7;
	setp.ge.s32 	%p1, %r12, %r6;
	@%p1 bra 	$L__BB1_3;
	mov.u32 	%r9, %nctaid.x;
	mul.lo.s32 	%r3, %r1, %r9;
	cvta.to.global.u64 	%rd1, %rd4;
	cvta.to.global.u64 	%rd2, %rd3;
$L__BB1_2:
	mul.wide.s32 	%rd5, %r12, 4;
	add.s64 	%rd6, %rd1, %rd5;
	ld.global.nc.u32 	%r10, [%rd6];
	mul.wide.u32 	%rd7, %r10, 4;
	add.s64 	%rd8, %rd2, %rd7;
	atom.global.add.u32 	%r11, [%rd8], 1;
	add.s32 	%r12, %r12, %r3;
	setp.lt.s32 	%p2, %r12, %r6;
	@%p2 bra 	$L__BB1_2;
$L__BB1_3:
	ret;

}
	// .globl	_Z18setup_flags_kernelPKjPji
.visible .entry _Z18setup_flags_kernelPKjPji(
	.param .u64 .ptr .align 1 _Z18setup_flags_kernelPKjPji_param_0,
	.param .u64 .ptr .align 1 _Z18setup_flags_kernelPKjPji_param_1,
	.param .u32 _Z18setup_flags_kernelPKjPji_param_2
)
{
	.reg .pred 	%p<4>;
	.reg .b32 	%r<13>;
	.reg .b64 	%rd<8>;

	ld.param.u64 	%rd3, [_Z18setup_flags_kernelPKjPji_param_0];
	ld.param.u64 	%rd4, [_Z18setup_flags_kernelPKjPji_param_1];
	ld.param.u32 	%r6, [_Z18setup_flags_kernelPKjPji_param_2];
	mov.u32 	%r7, %tid.x;
	mov.u32 	%r8, %ctaid.x;
	mov.u32 	%r1, %ntid.x;
	mad.lo.s32 	%r12, %r8, %r1, %r7;
	setp.ge.s32 	%p1, %r12, %r6;
	@%p1 bra 	$L__BB2_3;
	mov.u32 	%r9, %nctaid.x;
	mul.lo.s32 	%r3, %r1, %r9;
	cvta.to.global.u64 	%rd1, %rd3;
	cvta.to.global.u64 	%rd2, %rd4;
$L__BB2_2:
	mul.wide.s32 	%rd5, %r12, 4;
	add.s64 	%rd6, %rd1, %rd5;
	ld.global.nc.u32 	%r10, [%rd6];
	setp.eq.s32 	%p2, %r10, 0;
	selp.s32 	%r11, -1, 0, %p2;
	add.s64 	%rd7, %rd2, %rd5;
	st.global.u32 	[%rd7], %r11;
	add.s32 	%r12, %r12, %r3;
	setp.lt.s32 	%p3, %r12, %r6;
	@%p3 bra 	$L__BB2_2;
$L__BB2_3:
	ret;

}
	// .globl	_ZN3cub18CUB_300001_SM_10006detail11EmptyKernelIvEEvv
.visible .entry _ZN3cub18CUB_300001_SM_10006detail11EmptyKernelIvEEvv()
{


	ret;

}


// ===== COMPILED SASS (sm_100) =====

	.target	sm_100

	.elftype	@"ET_EXEC"


//--------------------- .note.nv.tkinfo           --------------------------
	.section	.note.nv.tkinfo,"",@"SHT_NOTE"
	.sectionflags	@"SHF_NOTE_NV_TKINFO"
	.tkinfo
        /*0018*/ 	.word	0x00000002
        /*0030*/ 	.string	""
        /*0030*/ 	.string	"ptxas"
        /*0030*/ 	.string	"Cuda compilation tools, release 13.0, V13.0.88"
        /*0030*/ 	.string	"Build cuda_13.0.r13.0/compiler.36424714_0"
        /*0030*/ 	.string	"-arch sm_100 -m 64 "



//--------------------- .note.nv.cuinfo           --------------------------
	.section	.note.nv.cuinfo,"",@"SHT_NOTE"
	.sectionflags	@"SHF_NOTE_NV_CUINFO"
        /*0018*/ 	.short	0x0002
        /*001a*/ 	.short	0x0064
        /*001c*/ 	.short	0x0082
	.zero		2


//--------------------- .nv.info                  --------------------------
	.section	.nv.info,"",@"SHT_CUDA_INFO"
	.align	4


	//----- nvinfo : EIATTR_REGCOUNT
	.align		4
        /*0000*/ 	.byte	0x04, 0x2f
        /*0002*/ 	.short	(.L_41 - .L_40)
	.align		4
.L_40:
        /*0004*/ 	.word	index@(_Z17gini_kernel_levelPKiPKjiiPi)
        /*0008*/ 	.word	0x00000012


	//----- nvinfo : EIATTR_FRAME_SIZE
	.align		4
.L_41:
        /*000c*/ 	.byte	0x04, 0x11
        /*000e*/ 	.short	(.L_43 - .L_42)
	.align		4
.L_42:
        /*0010*/ 	.word	index@(_Z17gini_kernel_levelPKiPKjiiPi)
        /*0014*/ 	.word	0x00000000


	//----- nvinfo : EIATTR_REGCOUNT
	.align		4
.L_43:
        /*0018*/ 	.byte	0x04, 0x2f
        /*001a*/ 	.short	(.L_45 - .L_44)
	.align		4
.L_44:
        /*001c*/ 	.word	index@(_Z19setup_counts_kernelPjPKji)
        /*0020*/ 	.word	0x00000010


	//----- nvinfo : EIATTR_FRAME_SIZE
	.align		4
.L_45:
        /*0024*/ 	.byte	0x04, 0x11
        /*0026*/ 	.short	(.L_47 - .L_46)
	.align		4
.L_46:
        /*0028*/ 	.word	index@(_Z19setup_counts_kernelPjPKji)
        /*002c*/ 	.word	0x00000000


	//----- nvinfo : EIATTR_REGCOUNT
	.align		4
.L_47:
        /*0030*/ 	.byte	0x04, 0x2f
        /*0032*/ 	.short	(.L_49 - .L_48)
	.align		4
.L_48:
        /*0034*/ 	.word	index@(_Z18setup_flags_kernelPKjPji)
        /*0038*/ 	.word	0x00000010


	//----- nvinfo : EIATTR_FRAME_SIZE
	.align		4
.L_49:
        /*003c*/ 	.byte	0x04, 0x11
        /*003e*/ 	.short	(.L_51 - .L_50)
	.align		4
.L_50:
        /*0040*/ 	.word	index@(_Z18setup_flags_kernelPKjPji)
        /*0044*/ 	.word	0x00000000


	//----- nvinfo : EIATTR_REGCOUNT
	.align		4
.L_51:
        /*0048*/ 	.byte	0x04, 0x2f
        /*004a*/ 	.short	(.L_53 - .L_52)
	.align		4
.L_52:
        /*004c*/ 	.word	index@(_ZN3cub18CUB_300001_SM_10006detail11EmptyKernelIvEEvv)
        /*0050*/ 	.word	0x00000004


	//----- nvinfo : EIATTR_FRAME_SIZE
	.align		4
.L_53:
        /*0054*/ 	.byte	0x04, 0x11
        /*0056*/ 	.short	(.L_55 - .L_54)
	.align		4
.L_54:
        /*0058*/ 	.word	index@(_ZN3cub18CUB_300001_SM_10006detail11EmptyKernelIvEEvv)
        /*005c*/ 	.word	0x00000000


	//----- nvinfo : EIATTR_MIN_STACK_SIZE
	.align		4
.L_55:
        /*0060*/ 	.byte	0x04, 0x12
        /*0062*/ 	.short	(.L_57 - .L_56)
	.align		4
.L_56:
        /*0064*/ 	.word	index@(_ZN3cub18CUB_300001_SM_10006detail11EmptyKernelIvEEvv)
        /*0068*/ 	.word	0x00000000


	//----- nvinfo : EIATTR_MIN_STACK_SIZE
	.align		4
.L_57:
        /*006c*/ 	.byte	0x04, 0x12
        /*006e*/ 	.short	(.L_59 - .L_58)
	.align		4
.L_58:
        /*0070*/ 	.word	index@(_Z18setup_flags_kernelPKjPji)
        /*0074*/ 	.word	0x00000000


	//----- nvinfo : EIATTR_MIN_STACK_SIZE
	.align		4
.L_59:
        /*0078*/ 	.byte	0x04, 0x12
        /*007a*/ 	.short	(.L_61 - .L_60)
	.align		4
.L_60:
        /*007c*/ 	.word	index@(_Z19setup_counts_kernelPjPKji)
        /*0080*/ 	.word	0x00000000


	//----- nvinfo : EIATTR_MIN_STACK_SIZE
	.align		4
.L_61:
        /*0084*/ 	.byte	0x04, 0x12
        /*0086*/ 	.short	(.L_63 - .L_62)
	.align		4
.L_62:
        /*0088*/ 	.word	index@(_Z17gini_kernel_levelPKiPKjiiPi)
        /*008c*/ 	.word	0x00000000
.L_63:


//--------------------- .nv.compat                --------------------------
	.section	.nv.compat,"",@"SHT_CUDA_COMPAT_INFO"
	.align	4
        /*0000*/ 	.byte	0x02, 0x09, 0x00, 0x00, 0x02, 0x02, 0x01, 0x00, 0x02, 0x05, 0x05, 0x00, 0x03, 0x07, 0x01, 0x01
        /*0010*/ 	.byte	0x02, 0x03, 0x00, 0x00, 0x02, 0x06, 0x01, 0x00, 0x04, 0x0b, 0x08, 0x00, 0x09, 0x00, 0x00, 0x00
        /*0020*/ 	.byte	0x00, 0x00, 0x00, 0x00


//--------------------- .nv.info._ZN3cub18CUB_300001_SM_10006detail11EmptyKernelIvEEvv --------------------------
	.section	.nv.info._ZN3cub18CUB_300001_SM_10006detail11EmptyKernelIvEEvv,"",@"SHT_CUDA_INFO"
	.sectionflags	@""
	.align	4


	//----- nvinfo : EIATTR_CUDA_API_VERSION
	.align		4
        /*0000*/ 	.byte	0x04, 0x37
        /*0002*/ 	.short	(.L_65 - .L_64)
.L_64:
        /*0004*/ 	.word	0x00000082


	//----- nvinfo : EIATTR_SPARSE_MMA_MASK
	.align		4
.L_65:
        /*0008*/ 	.byte	0x03, 0x50
        /*000a*/ 	.short	0x0000


	//----- nvinfo : EIATTR_MAXREG_COUNT
	.align		4
        /*000c*/ 	.byte	0x03, 0x1b
        /*000e*/ 	.short	0x00ff


	//----- nvinfo : EIATTR_MERCURY_ISA_VERSION
	.align		4
        /*0010*/ 	.byte	0x03, 0x5f
        /*0012*/ 	.short	0x0101


	//----- nvinfo : EIATTR_VRC_CTA_INIT_COUNT
	.align		4
        /*0014*/ 	.byte	0x02, 0x4a
	.zero		1
	.zero		1


	//----- nvinfo : EIATTR_EXIT_INSTR_OFFSETS
	.align		4
        /*0018*/ 	.byte	0x04, 0x1c
        /*001a*/ 	.short	(.L_67 - .L_66)


	//   ....[0]....
.L_66:
        /*001c*/ 	.word	0x00000010


	//----- nvinfo : EIATTR_SW_WAR
	.align		4
.L_67:
        /*0020*/ 	.byte	0x04, 0x36
        /*0022*/ 	.short	(.L_69 - .L_68)
.L_68:
        /*0024*/ 	.word	0x00000008
.L_69:


//--------------------- .nv.info._Z18setup_flags_kernelPKjPji --------------------------
	.section	.nv.info._Z18setup_flags_kernelPKjPji,"",@"SHT_CUDA_INFO"
	.sectionflags	@""
	.align	4


	//----- nvinfo : EIATTR_CUDA_API_VERSION
	.align		4
        /*0000*/ 	.byte	0x04, 0x37
        /*0002*/ 	.short	(.L_71 - .L_70)
.L_70:
        /*0004*/ 	.word	0x00000082


	//----- nvinfo : EIATTR_KPARAM_INFO
	.align		4
.L_71:
        /*0008*/ 	.byte	0x04, 0x17
        /*000a*/ 	.short	(.L_73 - .L_72)
.L_72:
        /*000c*/ 	.word	0x00000000
        /*0010*/ 	.short	0x0002
        /*0012*/ 	.short	0x0010
        /*0014*/ 	.byte	0x00, 0xf0, 0x11, 0x00


	//----- nvinfo : EIATTR_KPARAM_INFO
	.align		4
.L_73:
        /*0018*/ 	.byte	0x04, 0x17
        /*001a*/ 	.short	(.L_75 - .L_74)
.L_74:
        /*001c*/ 	.word	0x00000000
        /*0020*/ 	.short	0x0001
        /*0022*/ 	.short	0x0008
        /*0024*/ 	.byte	0x00, 0xf5, 0x21, 0x00


	//----- nvinfo : EIATTR_KPARAM_INFO
	.align		4
.L_75:
        /*0028*/ 	.byte	0x04, 0x17
        /*002a*/ 	.short	(.L_77 - .L_76)
.L_76:
        /*002c*/ 	.word	0x00000000
        /*0030*/ 	.short	0x0000
        /*0032*/ 	.short	0x0000
        /*0034*/ 	.byte	0x00, 0xf5, 0x21, 0x00


	//----- nvinfo : EIATTR_SPARSE_MMA_MASK
	.align		4
.L_77:
        /*0038*/ 	.byte	0x03, 0x50
        /*003a*/ 	.short	0x0000


	//----- nvinfo : EIATTR_MAXREG_COUNT
	.align		4
        /*003c*/ 	.byte	0x03, 0x1b
        /*003e*/ 	.short	0x00ff


	//----- nvinfo : EIATTR_MERCURY_ISA_VERSION
	.align		4
        /*0040*/ 	.byte	0x03, 0x5f
        /*0042*/ 	.short	0x0101


	//----- nvinfo : EIATTR_VRC_CTA_INIT_COUNT
	.align		4
        /*0044*/ 	.byte	0x02, 0x4a
	.zero		1
	.zero		1


	//----- nvinfo : EIATTR_EXIT_INSTR_OFFSETS
	.align		4
        /*0048*/ 	.byte	0x04, 0x1c
        /*004a*/ 	.short	(.L_79 - .L_78)


	//   ....[0]....
.L_78:
        /*004c*/ 	.word	0x00000070


	//   ....[1]....
        /*0050*/ 	.word	0x00000160


	//----- nvinfo : EIATTR_CRS_STACK_SIZE
	.align		4
.L_79:
        /*0054*/ 	.byte	0x04, 0x1e
        /*0056*/ 	.short	(.L_81 - .L_80)
.L_80:
        /*0058*/ 	.word	0x00000000


	//----- nvinfo : EIATTR_CBANK_PARAM_SIZE
	.align		4
.L_81:
        /*005c*/ 	.byte	0x03, 0x19
        /*005e*/ 	.short	0x0014


	//----- nvinfo : EIATTR_PARAM_CBANK
	.align		4
        /*0060*/ 	.byte	0x04, 0x0a
        /*0062*/ 	.short	(.L_83 - .L_82)
	.align		4
.L_82:
        /*0064*/ 	.word	index@(.nv.constant0._Z18setup_flags_kernelPKjPji)
        /*0068*/ 	.short	0x0380
        /*006a*/ 	.short	0x0014


	//----- nvinfo : EIATTR_SW_WAR
	.align		4
.L_83:
        /*006c*/ 	.byte	0x04, 0x36
        /*006e*/ 	.short	(.L_85 - .L_84)
.L_84:
        /*0070*/ 	.word	0x00000008
.L_85:


//--------------------- .nv.info._Z19setup_counts_kernelPjPKji --------------------------
	.section	.nv.info._Z19setup_counts_kernelPjPKji,"",@"SHT_CUDA_INFO"
	.sectionflags	@""
	.align	4


	//----- nvinfo : EIATTR_CUDA_API_VERSION
	.align		4
        /*0000*/ 	.byte	0x04, 0x37
        /*0002*/ 	.short	(.L_87 - .L_86)
.L_86:
        /*0004*/ 	.word	0x00000082


	//----- nvinfo : EIATTR_KPARAM_INFO
	.align		4
.L_87:
        /*0008*/ 	.byte	0x04, 0x17
        /*000a*/ 	.short	(.L_89 - .L_88)
.L_88:
        /*000c*/ 	.word	0x00000000
        /*0010*/ 	.short	0x0002
        /*0012*/ 	.short	0x0010
        /*0014*/ 	.byte	0x00, 0xf0, 0x11, 0x00


	//----- nvinfo : EIATTR_KPARAM_INFO
	.align		4
.L_89:
        /*0018*/ 	.byte	0x04, 0x17
        /*001a*/ 	.short	(.L_91 - .L_90)
.L_90:
        /*001c*/ 	.word	0x00000000
        /*0020*/ 	.short	0x0001
        /*0022*/ 	.short	0x0008
        /*0024*/ 	.byte	0x00, 0xf5, 0x21, 0x00


	//----- nvinfo : EIATTR_KPARAM_INFO
	.align		4
.L_91:
        /*0028*/ 	.byte	0x04, 0x17
        /*002a*/ 	.short	(.L_93 - .L_92)
.L_92:
        /*002c*/ 	.word	0x00000000
        /*0030*/ 	.short	0x0000
        /*0032*/ 	.short	0x0000
        /*0034*/ 	.byte	0x00, 0xf5, 0x21, 0x00


	//----- nvinfo : EIATTR_SPARSE_MMA_MASK
	.align		4
.L_93:
        /*0038*/ 	.byte	0x03, 0x50
        /*003a*/ 	.short	0x0000


	//----- nvinfo : EIATTR_MAXREG_COUNT
	.align		4
        /*003c*/ 	.byte	0x03, 0x1b
        /*003e*/ 	.short	0x00ff


	//----- nvinfo : EIATTR_MERCURY_ISA_VERSION
	.align		4
        /*0040*/ 	.byte	0x03, 0x5f
        /*0042*/ 	.short	0x0101


	//----- nvinfo : EIATTR_VRC_CTA_INIT_COUNT
	.align		4
        /*0044*/ 	.byte	0x02, 0x4a
	.zero		1
	.zero		1


	//----- nvinfo : EIATTR_EXIT_INSTR_OFFSETS
	.align		4
        /*0048*/ 	.byte	0x04, 0x1c
        /*004a*/ 	.short	(.L_95 - .L_94)


	//   ....[0]....
.L_94:
        /*004c*/ 	.word	0x00000070


	//   ....[1]....
        /*0050*/ 	.word	0x00000150


	//----- nvinfo : EIATTR_CRS_STACK_SIZE
	.align		4
.L_95:
        /*0054*/ 	.byte	0x04, 0x1e
        /*0056*/ 	.short	(.L_97 - .L_96)
.L_96:
        /*0058*/ 	.word	0x00000000


	//----- nvinfo : EIATTR_CBANK_PARAM_SIZE
	.align		4
.L_97:
        /*005c*/ 	.byte	0x03, 0x19
        /*005e*/ 	.short	0x0014


	//----- nvinfo : EIATTR_PARAM_CBANK
	.align		4
        /*0060*/ 	.byte	0x04, 0x0a
        /*0062*/ 	.short	(.L_99 - .L_98)
	.align		4
.L_98:
        /*0064*/ 	.word	index@(.nv.constant0._Z19setup_counts_kernelPjPKji)
        /*0068*/ 	.short	0x0380
        /*006a*/ 	.short	0x0014


	//----- nvinfo : EIATTR_SW_WAR
	.align		4
.L_99:
        /*006c*/ 	.byte	0x04, 0x36
        /*006e*/ 	.short	(.L_101 - .L_100)
.L_100:
        /*0070*/ 	.word	0x00000008
.L_101:


//--------------------- .nv.info._Z17gini_kernel_levelPKiPKjiiPi --------------------------
	.section	.nv.info._Z17gini_kernel_levelPKiPKjiiPi,"",@"SHT_CUDA_INFO"
	.sectionflags	@""
	.align	4


	//----- nvinfo : EIATTR_CUDA_API_VERSION
	.align		4
        /*0000*/ 	.byte	0x04, 0x37
        /*0002*/ 	.short	(.L_103 - .L_102)
.L_102:
        /*0004*/ 	.word	0x00000082


	//----- nvinfo : EIATTR_KPARAM_INFO
	.align		4
.L_103:
        /*0008*/ 	.byte	0x04, 0x17
        /*000a*/ 	.short	(.L_105 - .L_104)
.L_104:
        /*000c*/ 	.word	0x00000000
        /*0010*/ 	.short	0x0004
        /*0012*/ 	.short	0x0018
        /*0014*/ 	.byte	0x00, 0xf5, 0x21, 0x00


	//----- nvinfo : EIATTR_KPARAM_INFO
	.align		4
.L_105:
        /*0018*/ 	.byte	0x04, 0x17
        /*001a*/ 	.short	(.L_107 - .L_106)
.L_106:
        /*001c*/ 	.word	0x00000000
        /*0020*/ 	.short	0x0003
        /*0022*/ 	.short	0x0014
        /*0024*/ 	.byte	0x00, 0xf0, 0x11, 0x00


	//----- nvinfo : EIATTR_KPARAM_INFO
	.align		4
.L_107:
        /*0028*/ 	.byte	0x04, 0x17
        /*002a*/ 	.short	(.L_109 - .L_108)
.L_108:
        /*002c*/ 	.word	0x00000000
        /*0030*/ 	.short	0x0002
        /*0032*/ 	.short	0x0010
        /*0034*/ 	.byte	0x00, 0xf0, 0x11, 0x00


	//----- nvinfo : EIATTR_KPARAM_INFO
	.align		4
.L_109:
        /*0038*/ 	.byte	0x04, 0x17
        /*003a*/ 	.short	(.L_111 - .L_110)
.L_110:
        /*003c*/ 	.word	0x00000000
        /*0040*/ 	.short	0x0001
        /*0042*/ 	.short	0x0008
        /*0044*/ 	.byte	0x00, 0xf5, 0x21, 0x00


	//----- nvinfo : EIATTR_KPARAM_INFO
	.align		4
.L_111:
        /*0048*/ 	.byte	0x04, 0x17
        /*004a*/ 	.short	(.L_113 - .L_112)
.L_112:
        /*004c*/ 	.word	0x00000000
        /*0050*/ 	.short	0x0000
        /*0052*/ 	.short	0x0000
        /*0054*/ 	.byte	0x00, 0xf5, 0x21, 0x00


	//----- nvinfo : EIATTR_SPARSE_MMA_MASK
	.align		4
.L_113:
        /*0058*/ 	.byte	0x03, 0x50
        /*005a*/ 	.short	0x0000


	//----- nvinfo : EIATTR_MAXREG_COUNT
	.align		4
        /*005c*/ 	.byte	0x03, 0x1b
        /*005e*/ 	.short	0x00ff


	//----- nvinfo : EIATTR_NUM_BARRIERS
	.align		4
        /*0060*/ 	.byte	0x02, 0x4c
        /*0062*/ 	.byte	0x01
	.zero		1


	//----- nvinfo : EIATTR_MERCURY_ISA_VERSION
	.align		4
        /*0064*/ 	.byte	0x03, 0x5f
        /*0066*/ 	.short	0x0101


	//----- nvinfo : EIATTR_VRC_CTA_INIT_COUNT
	.align		4
        /*0068*/ 	.byte	0x02, 0x4a
	.zero		1
	.zero		1


	//----- nvinfo : EIATTR_EXIT_INSTR_OFFSETS
	.align		4
        /*006c*/ 	.byte	0x04, 0x1c
        /*006e*/ 	.short	(.L_115 - .L_114)


	//   ....[0]....
.L_114:
        /*0070*/ 	.word	0x00000210


	//   ....[1]....
        /*0074*/ 	.word	0x00000260


	//----- nvinfo : EIATTR_CRS_STACK_SIZE
	.align		4
.L_115:
        /*0078*/ 	.byte	0x04, 0x1e
        /*007a*/ 	.short	(.L_117 - .L_116)
.L_116:
        /*007c*/ 	.word	0x00000000


	//----- nvinfo : EIATTR_CBANK_PARAM_SIZE
	.align		4
.L_117:
        /*0080*/ 	.byte	0x03, 0x19
        /*0082*/ 	.short	0x0020


	//----- nvinfo : EIATTR_PARAM_CBANK
	.align		4
        /*0084*/ 	.byte	0x04, 0x0a
        /*0086*/ 	.short	(.L_119 - .L_118)
	.align		4
.L_118:
        /*0088*/ 	.word	index@(.nv.constant0._Z17gini_kernel_levelPKiPKjiiPi)
        /*008c*/ 	.short	0x0380
        /*008e*/ 	.short	0x0020


	//----- nvinfo : EIATTR_SW_WAR
	.align		4
.L_119:
        /*0090*/ 	.byte	0x04, 0x36
        /*0092*/ 	.short	(.L_121 - .L_120)
.L_120:
        /*0094*/ 	.word	0x00000008
.L_121:


//--------------------- .nv.callgraph             --------------------------
	.section	.nv.callgraph,"",@"SHT_CUDA_CALLGRAPH"
	.align	4
	.sectionentsize	8
	.align		4
        /*0000*/ 	.word	0x00000000
	.align		4
        /*0004*/ 	.word	0xffffffff
	.align		4
        /*0008*/ 	.word	0x00000000
	.align		4
        /*000c*/ 	.word	0xfffffffe
	.align		4
        /*0010*/ 	.word	0x00000000
	.align		4
        /*0014*/ 	.word	0xfffffffd
	.align		4
        /*0018*/ 	.word	0x00000000
	.align		4
        /*001c*/ 	.word	0xfffffffc


//--------------------- .nv.constant4             --------------------------
	.section	.nv.constant4,"a",@progbits
	.align	8
	.align		8
.nv.constant4:
        /*0000*/ 	.dword	_ZN34_INTERNAL_187d7563_4_k_cu_dfed26bd4cuda3std3__45__cpo5beginE
	.align		8
        /*0008*/ 	.dword	_ZN34_INTERNAL_187d7563_4_k_cu_dfed26bd4cuda3std3__45__cpo3endE
	.align		8
        /*0010*/ 	.dword	_ZN34_INTERNAL_187d7563_4_k_cu_dfed26bd4cuda3std3__45__cpo6cbeginE
	.align		8
        /*0018*/ 	.dword	_ZN34_INTERNAL_187d7563_4_k_cu_dfed26bd4cuda3std3__45__cpo4cendE
	.align		8
        /*0020*/ 	.dword	_ZN34_INTERNAL_187d7563_4_k_cu_dfed26bd4cuda3std3__45__cpo6rbeginE
	.align		8
        /*0028*/ 	.dword	_ZN34_INTERNAL_187d7563_4_k_cu_dfed26bd4cuda3std3__45__cpo4rendE
	.align		8
        /*0030*/ 	.dword	_ZN34_INTERNAL_187d7563_4_k_cu_dfed26bd4cuda3std3__45__cpo7crbeginE
	.align		8
        /*0038*/ 	.dword	_ZN34_INTERNAL_187d7563_4_k_cu_dfed26bd4cuda3std3__45__cpo5crendE
	.align		8
        /*0040*/ 	.dword	_ZN34_INTERNAL_187d7563_4_k_cu_dfed26bd4cuda3std3__436_GLOBAL__N__187d7563_4_k_cu_dfed26bd6ignoreE
	.align		8
        /*0048*/ 	.dword	_ZN34_INTERNAL_187d7563_4_k_cu_dfed26bd4cuda3std3__419piecewise_constructE
	.align		8
        /*0050*/ 	.dword	_ZN34_INTERNAL_187d7563_4_k_cu_dfed26bd4cuda3std3__48in_placeE
	.align		8
        /*0058*/ 	.dword	_ZN34_INTERNAL_187d7563_4_k_cu_dfed26bd4cuda3std3__420unreachable_sentinelE
	.align		8
        /*0060*/ 	.dword	_ZN34_INTERNAL_187d7563_4_k_cu_dfed26bd4cuda3std3__47nulloptE
	.align		8
        /*0068*/ 	.dword	_ZN34_INTERNAL_187d7563_4_k_cu_dfed26bd4cuda3std3__48unexpectE
	.align		8
        /*0070*/ 	.dword	_ZN34_INTERNAL_187d7563_4_k_cu_dfed26bd4cuda3std6ranges3__45__cpo4swapE
	.align		8
        /*0078*/ 	.dword	_ZN34_INTERNAL_187d7563_4_k_cu_dfed26bd4cuda3std6ranges3__45__cpo9iter_moveE
	.align		8
        /*0080*/ 	.dword	_ZN34_INTERNAL_187d7563_4_k_cu_dfed26bd4cuda3std6ranges3__45__cpo5beginE
	.align		8
        /*0088*/ 	.dword	_ZN34_INTERNAL_187d7563_4_k_cu_dfed26bd4cuda3std6ranges3__45__cpo3endE
	.align		8
        /*0090*/ 	.dword	_ZN34_INTERNAL_187d7563_4_k_cu_dfed26bd4cuda3std6ranges3__45__cpo6cbeginE
	.align		8
        /*0098*/ 	.dword	_ZN34_INTERNAL_187d7563_4_k_cu_dfed26bd4cuda3std6ranges3__45__cpo4cendE
	.align		8
        /*00a0*/ 	.dword	_ZN34_INTERNAL_187d7563_4_k_cu_dfed26bd4cuda3std6ranges3__45__cpo7advanceE
	.align		8
        /*00a8*/ 	.dword	_ZN34_INTERNAL_187d7563_4_k_cu_dfed26bd4cuda3std6ranges3__45__cpo9iter_swapE
	.align		8
        /*00b0*/ 	.dword	_ZN34_INTERNAL_187d7563_4_k_cu_dfed26bd4cuda3std6ranges3__45__cpo4nextE
	.align		8
        /*00b8*/ 	.dword	_ZN34_INTERNAL_187d7563_4_k_cu_dfed26bd4cuda3std6ranges3__45__cpo4prevE
	.align		8
        /*00c0*/ 	.dword	_ZN34_INTERNAL_187d7563_4_k_cu_dfed26bd4cuda3std6ranges3__45__cpo4dataE
	.align		8
        /*00c8*/ 	.dword	_ZN34_INTERNAL_187d7563_4_k_cu_dfed26bd4cuda3std6ranges3__45__cpo5cdataE
	.align		8
        /*00d0*/ 	.dword	_ZN34_INTERNAL_187d7563_4_k_cu_dfed26bd4cuda3std6ranges3__45__cpo4sizeE
	.align		8
        /*00d8*/ 	.dword	_ZN34_INTERNAL_187d7563_4_k_cu_dfed26bd4cuda3std6ranges3__45__cpo5ssizeE
	.align		8
        /*00e0*/ 	.dword	_ZN34_INTERNAL_187d7563_4_k_cu_dfed26bd4cuda3std6ranges3__45__cpo8distanceE
	.align		8
        /*00e8*/ 	.dword	_ZN34_INTERNAL_187d7563_4_k_cu_dfed26bd6thrust24THRUST_300001_SM_1000_NS6system6detail10sequential3seqE
	.align		8
        /*00f0*/ 	.dword	_ZN34_INTERNAL_187d7563_4_k_cu_dfed26bd6thrust24THRUST_300001_SM_1000_NS12placeholders2_1E
	.align		8
        /*00f8*/ 	.dword	_ZN34_INTERNAL_187d7563_4_k_cu_dfed26bd6thrust24THRUST_300001_SM_1000_NS12placeholders2_2E
	.align		8
        /*0100*/ 	.dword	_ZN34_INTERNAL_187d7563_4_k_cu_dfed26bd6thrust24THRUST_300001_SM_1000_NS12placeholders2_3E
	.align		8
        /*0108*/ 	.dword	_ZN34_INTERNAL_187d7563_4_k_cu_dfed26bd6thrust24THRUST_300001_SM_1000_NS12placeholders2_4E
	.align		8
        /*0110*/ 	.dword	_ZN34_INTERNAL_187d7563_4_k_cu_dfed26bd6thrust24THRUST_300001_SM_1000_NS12placeholders2_5E
	.align		8
        /*0118*/ 	.dword	_ZN34_INTERNAL_187d7563_4_k_cu_dfed26bd6thrust24THRUST_300001_SM_1000_NS12placeholders2_6E
	.align		8
        /*0120*/ 	.dword	_ZN34_INTERNAL_187d7563_4_k_cu_dfed26bd6thrust24THRUST_300001_SM_1000_NS12placeholders2_7E
	.align		8
        /*0128*/ 	.dword	_ZN34_INTERNAL_187d7563_4_k_cu_dfed26bd6thrust24THRUST_300001_SM_1000_NS12placeholders2_8E
	.align		8
        /*0130*/ 	.dword	_ZN34_INTERNAL_187d7563_4_k_cu_dfed26bd6thrust24THRUST_300001_SM_1000_NS12placeholders2_9E
	.align		8
        /*0138*/ 	.dword	_ZN34_INTERNAL_187d7563_4_k_cu_dfed26bd6thrust24THRUST_300001_SM_1000_NS12placeholders3_10E


//--------------------- .text._ZN3cub18CUB_300001_SM_10006detail11EmptyKernelIvEEvv --------------------------
	.section	.text._ZN3cub18CUB_300001_SM_10006detail11EmptyKernelIvEEvv,"ax",@progbits
	.align	128
        .global         _ZN3cub18CUB_300001_SM_10006detail11EmptyKernelIvEEvv
        .type           _ZN3cub18CUB_300001_SM_10006detail11EmptyKernelIvEEvv,@function
        .size           _ZN3cub18CUB_300001_SM_10006detail11EmptyKernelIvEEvv,(.L_x_9 - _ZN3cub18CUB_300001_SM_10006detail11EmptyKernelIvEEvv)
        .other          _ZN3cub18CUB_300001_SM_10006detail11EmptyKernelIvEEvv,@"STO_CUDA_ENTRY STV_DEFAULT"
_ZN3cub18CUB_300001_SM_10006detail11EmptyKernelIvEEvv:
.text._ZN3cub18CUB_300001_SM_10006detail11EmptyKernelIvEEvv:
[----:B------:R-:W-:Y:S01]  /*0000*/  LDC R1, c[0x0][0x37c] ;  /* 0x0000df00ff017b82 */ /* 0x000fe20000000800 */
[----:B------:R-:W-:Y:S05]  /*0010*/  EXIT ;  /* 0x000000000000794d */ /* 0x000fea0003800000 */
.L_x_0:
[----:B------:R-:W-:-:S00]  /*0020*/  BRA `(.L_x_0) ;  /* 0xfffffffc00fc7947 */ /* 0x000fc0000383ffff */
[----:B------:R-:W-:-:S00]  /*0030*/  NOP ;  /* 0x0000000000007918 */ /* 0x000fc00000000000 */
        /* <DEDUP_REMOVED lines=12> */
.L_x_9:


//--------------------- .text._Z18setup_flags_kernelPKjPji --------------------------
	.section	.text._Z18setup_flags_kernelPKjPji,"ax",@progbits
	.align	128
        .global         _Z18setup_flags_kernelPKjPji
        .type           _Z18setup_flags_kernelPKjPji,@function
        .size           _Z18setup_flags_kernelPKjPji,(.L_x_10 - _Z18setup_flags_kernelPKjPji)
        .other          _Z18setup_flags_kernelPKjPji,@"STO_CUDA_ENTRY STV_DEFAULT"
_Z18setup_flags_kernelPKjPji:
.text._Z18setup_flags_kernelPKjPji:
[----:B------:R-:W-:Y:S01]  /*0000*/  LDC R1, c[0x0][0x37c] ;  /* 0x0000df00ff017b82 */ /* 0x000fe20000000800 */
[----:B------:R-:W0:Y:S07]  /*0010*/  S2R R0, SR_TID.X ;  /* 0x0000000000007919 */ /* 0x000e2e0000002100 */
[----:B------:R-:W0:Y:S01]  /*0020*/  S2UR UR4, SR_CTAID.X ;  /* 0x00000000000479c3 */ /* 0x000e220000002500 */
[----:B------:R-:W1:Y:S07]  /*0030*/  LDCU UR5, c[0x0][0x390] ;  /* 0x00007200ff0577ac */ /* 0x000e6e0008000800 */
[----:B------:R-:W0:Y:S02]  /*0040*/  LDC R11, c[0x0][0x360] ;  /* 0x0000d800ff0b7b82 */ /* 0x000e240000000800 */
[----:B0-----:R-:W-:-:S05]  /*0050*/  IMAD R0, R11, UR4, R0 ;  /* 0x000000040b007c24 */ /* 0x001fca000f8e0200 */
[----:B-1----:R-:W-:-:S13]  /*0060*/  ISETP.GE.AND P0, PT, R0, UR5, PT ;  /* 0x0000000500007c0c */ /* 0x002fda000bf06270 */
[----:B------:R-:W-:Y:S05]  /*0070*/  @P0 EXIT ;  /* 0x000000000000094d */ /* 0x000fea0003800000 */
[----:B------:R-:W0:Y:S01]  /*0080*/  LDC.64 R6, c[0x0][0x380] ;  /* 0x0000e000ff067b82 */ /* 0x000e220000000a00 */
[----:B------:R-:W1:Y:S01]  /*0090*/  LDCU UR4, c[0x0][0x370] ;  /* 0x00006e00ff0477ac */ /* 0x000e620008000800 */
[----:B------:R-:W2:Y:S06]  /*00a0*/  LDCU.64 UR6, c[0x0][0x358] ;  /* 0x00006b00ff0677ac */ /* 0x000eac0008000a00 */
[----:B------:R-:W3:Y:S01]  /*00b0*/  LDC.64 R8, c[0x0][0x388] ;  /* 0x0000e200ff087b82 */ /* 0x000ee20000000a00 */
[----:B-1----:R-:W-:-:S07]  /*00c0*/  IMAD R11, R11, UR4, RZ ;  /* 0x000000040b0b7c24 */ /* 0x002fce000f8e02ff */
.L_x_1:
[----:B0-----:R-:W-:-:S06]  /*00d0*/  IMAD.WIDE R2, R0, 0x4, R6 ;  /* 0x0000000400027825 */ /* 0x001fcc00078e0206 */
[----:B--2---:R-:W2:Y:S01]  /*00e0*/  LDG.E.CONSTANT R2, desc[UR6][R2.64] ;  /* 0x0000000602027981 */ /* 0x004ea2000c1e9900 */
[----:B-1-3--:R-:W-:Y:S01]  /*00f0*/  IMAD.WIDE R4, R0, 0x4, R8 ;  /* 0x0000000400047825 */ /* 0x00afe200078e0208 */
[----:B------:R-:W-:Y:S02]  /*0100*/  IADD3 R0, PT, PT, R11, R0, RZ ;  /* 0x000000000b007210 */ /* 0x000fe40007ffe0ff */
[----:B--2---:R-:W-:-:S04]  /*0110*/  ISETP.NE.AND P0, PT, R2, RZ, PT ;  /* 0x000000ff0200720c */ /* 0x004fc80003f05270 */
[----:B------:R-:W-:Y:S02]  /*0120*/  SEL R13, RZ, 0xffffffff, P0 ;  /* 0xffffffffff0d7807 */ /* 0x000fe40000000000 */
[----:B------:R-:W-:-:S03]  /*0130*/  ISETP.GE.AND P0, PT, R0, UR5, PT ;  /* 0x0000000500007c0c */ /* 0x000fc6000bf06270 */
[----:B------:R1:W-:Y:S10]  /*0140*/  STG.E desc[UR6][R4.64], R13 ;  /* 0x0000000d04007986 */ /* 0x0003f4000c101906 */
[----:B------:R-:W-:Y:S05]  /*0150*/  @!P0 BRA `(.L_x_1) ;  /* 0xfffffffc00dc8947 */ /* 0x000fea000383ffff */
[----:B------:R-:W-:Y:S05]  /*0160*/  EXIT ;  /* 0x000000000000794d */ /* 0x000fea0003800000 */
.L_x_2:
        /* <DEDUP_REMOVED lines=9> */
.L_x_10:


//--------------------- .text._Z19setup_counts_kernelPjPKji --------------------------
	.section	.text._Z19setup_counts_kernelPjPKji,"ax",@progbits
	.align	128
        .global         _Z19setup_counts_kernelPjPKji
        .type           _Z19setup_counts_kernelPjPKji,@function
        .size           _Z19setup_counts_kernelPjPKji,(.L_x_11 - _Z19setup_counts_kernelPjPKji)
        .other          _Z19setup_counts_kernelPjPKji,@"STO_CUDA_ENTRY STV_DEFAULT"
_Z19setup_counts_kernelPjPKji:
.text._Z19setup_counts_kernelPjPKji:
        /* <DEDUP_REMOVED lines=13> */
.L_x_3:
[----:B---3--:R-:W-:-:S06]  /*00d0*/  IMAD.WIDE R2, R0, 0x4, R6 ;  /* 0x0000000400027825 */ /* 0x008fcc00078e0206 */
[----:B--2---:R-:W0:Y:S01]  /*00e0*/  LDG.E.CONSTANT R3, desc[UR6][R2.64] ;  /* 0x0000000602037981 */ /* 0x004e22000c1e9900 */
[----:B------:R-:W-:Y:S01]  /*00f0*/  IADD3 R0, PT, PT, R11, R0, RZ ;  /* 0x000000000b007210 */ /* 0x000fe20007ffe0ff */
[----:B-1----:R-:W-:-:S03]  /*0100*/  HFMA2 R13, -RZ, RZ, 0, 5.9604644775390625e-08 ;  /* 0x00000001ff0d7431 */ /* 0x002fc600000001ff */
[----:B------:R-:W-:Y:S01]  /*0110*/  ISETP.GE.AND P0, PT, R0, UR5, PT ;  /* 0x0000000500007c0c */ /* 0x000fe2000bf06270 */
[----:B0-----:R-:W-:-:S05]  /*0120*/  IMAD.WIDE.U32 R4, R3, 0x4, R8 ;  /* 0x0000000403047825 */ /* 0x001fca00078e0008 */
[----:B------:R1:W-:Y:S07]  /*0130*/  REDG.E.ADD.STRONG.GPU desc[UR6][R4.64], R13 ;  /* 0x0000000d0400798e */ /* 0x0003ee000c12e106 */
[----:B------:R-:W-:Y:S05]  /*0140*/  @!P0 BRA `(.L_x_3) ;  /* 0xfffffffc00e08947 */ /* 0x000fea000383ffff */
[----:B------:R-:W-:Y:S05]  /*0150*/  EXIT ;  /* 0x000000000000794d */ /* 0x000fea0003800000 */
.L_x_4:
        /* <DEDUP_REMOVED lines=10> */
.L_x_11:


//--------------------- .text._Z17gini_kernel_levelPKiPKjiiPi --------------------------
	.section	.text._Z17gini_kernel_levelPKiPKjiiPi,"ax",@progbits
	.align	128
        .global         _Z17gini_kernel_levelPKiPKjiiPi
        .type           _Z17gini_kernel_levelPKiPKjiiPi,@function
        .size           _Z17gini_kernel_levelPKiPKjiiPi,(.L_x_12 - _Z17gini_kernel_levelPKiPKjiiPi)
        .other          _Z17gini_kernel_levelPKiPKjiiPi,@"STO_CUDA_ENTRY STV_DEFAULT"
_Z17gini_kernel_levelPKiPKjiiPi:
.text._Z17gini_kernel_levelPKiPKjiiPi:
[----:B------:R-:W-:Y:S01]  /*0000*/  LDC R1, c[0x0][0x37c] ;  /* 0x0000df00ff017b82 */ /* 0x000fe20000000800 */
[----:B------:R-:W0:Y:S07]  /*0010*/  S2R R15, SR_TID.X ;  /* 0x00000000000f7919 */ /* 0x000e2e0000002100 */
[----:B------:R-:W1:Y:S01]  /*0020*/  S2UR UR6, SR_CTAID.X ;  /* 0x00000000000679c3 */ /* 0x000e620000002500 */
[----:B------:R-:W0:Y:S01]  /*0030*/  LDCU UR7, c[0x0][0x394] ;  /* 0x00007280ff0777ac */ /* 0x000e220008000800 */
[----:B------:R-:W-:Y:S01]  /*0040*/  BSSY.RECONVERGENT B0, `(.L_x_5) ;  /* 0x000001b000007945 */ /* 0x000fe20003800200 */
[----:B------:R-:W2:Y:S05]  /*0050*/  LDCU UR8, c[0x0][0x390] ;  /* 0x00007200ff0877ac */ /* 0x000eaa0008000800 */
[----:B------:R-:W1:Y:S01]  /*0060*/  LDC R10, c[0x0][0x360] ;  /* 0x0000d800ff0a7b82 */ /* 0x000e620000000800 */
[----:B------:R-:W-:-:S07]  /*0070*/  UMOV UR4, 0x400 ;  /* 0x0000040000047882 */ /* 0x000fce0000000000 */
[----:B------:R-:W3:Y:S01]  /*0080*/  S2UR UR5, SR_CgaCtaId ;  /* 0x00000000000579c3 */ /* 0x000ee20000008800 */
[----:B0-----:R-:W-:Y:S01]  /*0090*/  ISETP.GE.U32.AND P0, PT, R15, UR7, PT ;  /* 0x000000070f007c0c */ /* 0x001fe2000bf06070 */
[----:B-1----:R-:W-:Y:S01]  /*00a0*/  IMAD R11, R10, UR6, R15 ;  /* 0x000000060a0b7c24 */ /* 0x002fe2000f8e020f */
[----:B------:R-:W0:Y:S04]  /*00b0*/  LDCU.64 UR6, c[0x0][0x358] ;  /* 0x00006b00ff0677ac */ /* 0x000e280008000a00 */
[----:B--2---:R-:W-:Y:S01]  /*00c0*/  ISETP.GE.AND P1, PT, R11, UR8, PT ;  /* 0x000000080b007c0c */ /* 0x004fe2000bf26270 */
[----:B---3--:R-:W-:-:S06]  /*00d0*/  ULEA UR4, UR5, UR4, 0x18 ;  /* 0x0000000405047291 */ /* 0x008fcc000f8ec0ff */
[----:B------:R-:W-:-:S05]  /*00e0*/  LEA R0, R15, UR4, 0x2 ;  /* 0x000000040f007c11 */ /* 0x000fca000f8e10ff */
[----:B------:R1:W-:Y:S01]  /*00f0*/  @!P0 STS [R0], RZ ;  /* 0x000000ff00008388 */ /* 0x0003e20000000800 */
[----:B------:R-:W-:Y:S06]  /*0100*/  BAR.SYNC.DEFER_BLOCKING 0x0 ;  /* 0x0000000000007b1d */ /* 0x000fec0000010000 */
[----:B0-----:R-:W-:Y:S05]  /*0110*/  @P1 BRA `(.L_x_6) ;  /* 0x0000000000341947 */ /* 0x001fea0003800000 */
[----:B------:R-:W0:Y:S01]  /*0120*/  LDC.64 R6, c[0x0][0x380] ;  /* 0x0000e000ff067b82 */ /* 0x000e220000000a00 */
[----:B------:R-:W2:Y:S07]  /*0130*/  LDCU UR5, c[0x0][0x370] ;  /* 0x00006e00ff0577ac */ /* 0x000eae0008000800 */
[----:B------:R-:W3:Y:S01]  /*0140*/  LDC.64 R8, c[0x0][0x388] ;  /* 0x0000e200ff087b82 */ /* 0x000ee20000000a00 */
[----:B--2---:R-:W-:-:S07]  /*0150*/  IMAD R10, R10, UR5, RZ ;  /* 0x000000050a0a7c24 */ /* 0x004fce000f8e02ff */
.L_x_7:
[----:B0-----:R-:W-:-:S04]  /*0160*/  IMAD.WIDE R2, R11, 0x4, R6 ;  /* 0x000000040b027825 */ /* 0x001fc800078e0206 */
[----:B--23--:R-:W-:Y:S02]  /*0170*/  IMAD.WIDE R4, R11, 0x4, R8 ;  /* 0x000000040b047825 */ /* 0x00cfe400078e0208 */
[----:B------:R-:W2:Y:S04]  /*0180*/  LDG.E.CONSTANT R2, desc[UR6][R2.64] ;  /* 0x0000000602027981 */ /* 0x000ea8000c1e9900 */
[----:B------:R-:W3:Y:S01]  /*0190*/  LDG.E.CONSTANT R4, desc[UR6][R4.64] ;  /* 0x0000000604047981 */ /* 0x000ee2000c1e9900 */
[----:B------:R-:W-:-:S04]  /*01a0*/  IADD3 R11, PT, PT, R10, R11, RZ ;  /* 0x0000000b0a0b7210 */ /* 0x000fc80007ffe0ff */
[----:B------:R-:W-:Y:S02]  /*01b0*/  ISETP.GE.AND P1, PT, R11, UR8, PT ;  /* 0x000000080b007c0c */ /* 0x000fe4000bf26270 */
[----:B--2---:R-:W-:-:S05]  /*01c0*/  LEA R13, R2, UR4, 0x2 ;  /* 0x00000004020d7c11 */ /* 0x004fca000f8e10ff */
[----:B---3--:R2:W-:Y:S06]  /*01d0*/  ATOMS.ADD RZ, [R13], R4 ;  /* 0x000000040dff738c */ /* 0x0085ec0000000000 */
[----:B------:R-:W-:Y:S05]  /*01e0*/  @!P1 BRA `(.L_x_7) ;  /* 0xfffffffc00dc9947 */ /* 0x000fea000383ffff */
.L_x_6:
[----:B------:R-:W-:Y:S05]  /*01f0*/  BSYNC.RECONVERGENT B0 ;  /* 0x0000000000007941 */ /* 0x000fea0003800200 */
.L_x_5:
[----:B------:R-:W-:Y:S06]  /*0200*/  BAR.SYNC.DEFER_BLOCKING 0x0 ;  /* 0x0000000000007b1d */ /* 0x000fec0000010000 */
[----:B------:R-:W-:Y:S05]  /*0210*/  @P0 EXIT ;  /* 0x000000000000094d */ /* 0x000fea0003800000 */
[----:B------:R-:W0:Y:S01]  /*0220*/  LDS R5, [R0] ;  /* 0x0000000000057984 */ /* 0x000e220000000800 */
[----:B------:R-:W3:Y:S02]  /*0230*/  LDC.64 R2, c[0x0][0x398] ;  /* 0x0000e600ff027b82 */ /* 0x000ee40000000a00 */
[----:B---3--:R-:W-:-:S05]  /*0240*/  IMAD.WIDE.U32 R2, R15, 0x4, R2 ;  /* 0x000000040f027825 */ /* 0x008fca00078e0002 */
[----:B0-----:R-:W-:Y:S01]  /*0250*/  REDG.E.ADD.STRONG.GPU desc[UR6][R2.64], R5 ;  /* 0x000000050200798e */ /* 0x001fe2000c12e106 */
[----:B------:R-:W-:Y:S05]  /*0260*/  EXIT ;  /* 0x000000000000794d */ /* 0x000fea0003800000 */
.L_x_8:
        /* <DEDUP_REMOVED lines=9> */
.L_x_12:


//--------------------- .nv.shared._ZN3cub18CUB_300001_SM_10006detail11EmptyKernelIvEEvv --------------------------
	.section	.nv.shared._ZN3cub18CUB_300001_SM_10006detail11EmptyKernelIvEEvv,"aw",@nobits
	.sectionflags	@""
	.align	16
	.zero		1024


//--------------------- .nv.shared.reserved.0     --------------------------
	.section	.nv.shared.reserved.0,"aw",@nobits
	.weak		__nv_reservedSMEM_offset_0_alias
	.size		__nv_reservedSMEM_offset_0_alias, 0, 64
	.other		__nv_reservedSMEM_offset_0_alias,@"STO_CUDA_RESERVED_SHARED STV_DEFAULT"
__nv_reservedSMEM_offset_0_alias:
	.zero		0
	.zero		64


//--------------------- .nv.global                --------------------------
	.section	.nv.global,"aw",@nobits
.nv.global:
	.type		_ZN34_INTERNAL_187d7563_4_k_cu_dfed26bd6thrust24THRUST_300001_SM_1000_NS12placeholders2_5E,@object
	.size		_ZN34_INTERNAL_187d7563_4_k_cu_dfed26bd6thrust24THRUST_300001_SM_1000_NS12placeholders2_5E,(_ZN34_INTERNAL_187d7563_4_k_cu_dfed26bd4cuda3std3__45__cpo6cbeginE - _ZN34_INTERNAL_187d7563_4_k_cu_dfed26bd6thrust24THRUST_300001_SM_1000_NS12placeholders2_5E)
_ZN34_INTERNAL_187d7563_4_k_cu_dfed26bd6thrust24THRUST_300001_SM_1000_NS12placeholders2_5E:
	.zero		1
	.type		_ZN34_INTERNAL_187d7563_4_k_cu_dfed26bd4cuda3std3__45__cpo6cbeginE,@object
	.size		_ZN34_INTERNAL_187d7563_4_k_cu_dfed26bd4cuda3std3__45__cpo6cbeginE,(_ZN34_INTERNAL_187d7563_4_k_cu_dfed26bd4cuda3std6ranges3__45__cpo6cbeginE - _ZN34_INTERNAL_187d7563_4_k_cu_dfed26bd4cuda3std3__45__cpo6cbeginE)
_ZN34_INTERNAL_187d7563_4_k_cu_dfed26bd4cuda3std3__45__cpo6cbeginE:
	.zero		1
	.type		_ZN34_INTERNAL_187d7563_4_k_cu_dfed26bd4cuda3std6ranges3__45__cpo6cbeginE,@object
	.size		_ZN34_INTERNAL_187d7563_4_k_cu_dfed26bd4cuda3std6ranges3__45__cpo6cbeginE,(_ZN34_INTERNAL_187d7563_4_k_cu_dfed26bd4cuda3std3__48in_placeE - _ZN34_INTERNAL_187d7563_4_k_cu_dfed26bd4cuda3std6ranges3__45__cpo6cbeginE)
_ZN34_INTERNAL_187d7563_4_k_cu_dfed26bd4cuda3std6ranges3__45__cpo6cbeginE:
	.zero		1
	.type		_ZN34_INTERNAL_187d7563_4_k_cu_dfed26bd4cuda3std3__48in_placeE,@object
	.size		_ZN34_INTERNAL_187d7563_4_k_cu_dfed26bd4cuda3std3__48in_placeE,(_ZN34_INTERNAL_187d7563_4_k_cu_dfed26bd4cuda3std6ranges3__45__cpo4sizeE - _ZN34_INTERNAL_187d7563_4_k_cu_dfed26bd4cuda3std3__48in_placeE)
_ZN34_INTERNAL_187d7563_4_k_cu_dfed26bd4cuda3std3__48in_placeE:
	.zero		1
	.type		_ZN34_INTERNAL_187d7563_4_k_cu_dfed26bd4cuda3std6ranges3__45__cpo4sizeE,@object
	.size		_ZN34_INTERNAL_187d7563_4_k_cu_dfed26bd4cuda3std6ranges3__45__cpo4sizeE,(_ZN34_INTERNAL_187d7563_4_k_cu_dfed26bd6thrust24THRUST_300001_SM_1000_NS12placeholders2_9E - _ZN34_INTERNAL_187d7563_4_k_cu_dfed26bd4cuda3std6ranges3__45__cpo4sizeE)
_ZN34_INTERNAL_187d7563_4_k_cu_dfed26bd4cuda3std6ranges3__45__cpo4sizeE:
	.zero		1
	.type		_ZN34_INTERNAL_187d7563_4_k_cu_dfed26bd6thrust24THRUST_300001_SM_1000_NS12placeholders2_9E,@object
	.size		_ZN34_INTERNAL_187d7563_4_k_cu_dfed26bd6thrust24THRUST_300001_SM_1000_NS12placeholders2_9E,(_ZN34_INTERNAL_187d7563_4_k_cu_dfed26bd4cuda3std3__45__cpo7crbeginE - _ZN34_INTERNAL_187d7563_4_k_cu_dfed26bd6thrust24THRUST_300001_SM_1000_NS12placeholders2_9E)
_ZN34_INTERNAL_187d7563_4_k_cu_dfed26bd6thrust24THRUST_300001_SM_1000_NS12placeholders2_9E:
	.zero		1
	.type		_ZN34_INTERNAL_187d7563_4_k_cu_dfed26bd4cuda3std3__45__cpo7crbeginE,@object
	.size		_ZN34_INTERNAL_187d7563_4_k_cu_dfed26bd4cuda3std3__45__cpo7crbeginE,(_ZN34_INTERNAL_187d7563_4_k_cu_dfed26bd4cuda3std6ranges3__45__cpo4nextE - _ZN34_INTERNAL_187d7563_4_k_cu_dfed26bd4cuda3std3__45__cpo7crbeginE)
_ZN34_INTERNAL_187d7563_4_k_cu_dfed26bd4cuda3std3__45__cpo7crbeginE:
	.zero		1
	.type		_ZN34_INTERNAL_187d7563_4_k_cu_dfed26bd4cuda3std6ranges3__45__cpo4nextE,@object
	.size		_ZN34_INTERNAL_187d7563_4_k_cu_dfed26bd4cuda3std6ranges3__45__cpo4nextE,(_ZN34_INTERNAL_187d7563_4_k_cu_dfed26bd4cuda3std6ranges3__45__cpo4swapE - _ZN34_INTERNAL_187d7563_4_k_cu_dfed26bd4cuda3std6ranges3__45__cpo4nextE)
_ZN34_INTERNAL_187d7563_4_k_cu_dfed26bd4cuda3std6ranges3__45__cpo4nextE:
	.zero		1
	.type		_ZN34_INTERNAL_187d7563_4_k_cu_dfed26bd4cuda3std6ranges3__45__cpo4swapE,@object
	.size		_ZN34_INTERNAL_187d7563_4_k_cu_dfed26bd4cuda3std6ranges3__45__cpo4swapE,(_ZN34_INTERNAL_187d7563_4_k_cu_dfed26bd6thrust24THRUST_300001_SM_1000_NS12placeholders2_1E - _ZN34_INTERNAL_187d7563_4_k_cu_dfed26bd4cuda3std6ranges3__45__cpo4swapE)
_ZN34_INTERNAL_187d7563_4_k_cu_dfed26bd4cuda3std6ranges3__45__cpo4swapE:
	.zero		1
	.type		_ZN34_INTERNAL_187d7563_4_k_cu_dfed26bd6thrust24THRUST_300001_SM_1000_NS12placeholders2_1E,@object
	.size		_ZN34_INTERNAL_187d7563_4_k_cu_dfed26bd6thrust24THRUST_300001_SM_1000_NS12placeholders2_1E,(_ZN34_INTERNAL_187d7563_4_k_cu_dfed26bd6thrust24THRUST_300001_SM_1000_NS12placeholders2_3E - _ZN34_INTERNAL_187d7563_4_k_cu_dfed26bd6thrust24THRUST_300001_SM_1000_NS12placeholders2_1E)
_ZN34_INTERNAL_187d7563_4_k_cu_dfed26bd6thrust24THRUST_300001_SM_1000_NS12placeholders2_1E:
	.zero		1
	.type		_ZN34_INTERNAL_187d7563_4_k_cu_dfed26bd6thrust24THRUST_300001_SM_1000_NS12placeholders2_3E,@object
	.size		_ZN34_INTERNAL_187d7563_4_k_cu_dfed26bd6thrust24THRUST_300001_SM_1000_NS12placeholders2_3E,(_ZN34_INTERNAL_187d7563_4_k_cu_dfed26bd4cuda3std3__45__cpo5beginE - _ZN34_INTERNAL_187d7563_4_k_cu_dfed26bd6thrust24THRUST_300001_SM_1000_NS12placeholders2_3E)
_ZN34_INTERNAL_187d7563_4_k_cu_dfed26bd6thrust24THRUST_300001_SM_1000_NS12placeholders2_3E:
	.zero		1
	.type		_ZN34_INTERNAL_187d7563_4_k_cu_dfed26bd4cuda3std3__45__cpo5beginE,@object
	.size		_ZN34_INTERNAL_187d7563_4_k_cu_dfed26bd4cuda3std3__45__cpo5beginE,(_ZN34_INTERNAL_187d7563_4_k_cu_dfed26bd4cuda3std6ranges3__45__cpo5beginE - _ZN34_INTERNAL_187d7563_4_k_cu_dfed26bd4cuda3std3__45__cpo5beginE)
_ZN34_INTERNAL_187d7563_4_k_cu_dfed26bd4cuda3std3__45__cpo5beginE:
	.zero		1
	.type		_ZN34_INTERNAL_187d7563_4_k_cu_dfed26bd4cuda3std6ranges3__45__cpo5beginE,@object
	.size		_ZN34_INTERNAL_187d7563_4_k_cu_dfed26bd4cuda3std6ranges3__45__cpo5beginE,(_ZN34_INTERNAL_187d7563_4_k_cu_dfed26bd4cuda3std3__436_GLOBAL__N__187d7563_4_k_cu_dfed26bd6ignoreE - _ZN34_INTERNAL_187d7563_4_k_cu_dfed26bd4cuda3std6ranges3__45__cpo5beginE)
_ZN34_INTERNAL_187d7563_4_k_cu_dfed26bd4cuda3std6ranges3__45__cpo5beginE:
	.zero		1
	.type		_ZN34_INTERNAL_187d7563_4_k_cu_dfed26bd4cuda3std3__436_GLOBAL__N__187d7563_4_k_cu_dfed26bd6ignoreE,@object
	.size		_ZN34_INTERNAL_187d7563_4_k_cu_dfed26bd4cuda3std3__436_GLOBAL__N__187d7563_4_k_cu_dfed26bd6ignoreE,(_ZN34_INTERNAL_187d7563_4_k_cu_dfed26bd4cuda3std6ranges3__45__cpo4dataE - _ZN34_INTERNAL_187d7563_4_k_cu_dfed26bd4cuda3std3__436_GLOBAL__N__187d7563_4_k_cu_dfed26bd6ignoreE)
_ZN34_INTERNAL_187d7563_4_k_cu_dfed26bd4cuda3std3__436_GLOBAL__N__187d7563_4_k_cu_dfed26bd6ignoreE:
	.zero		1
	.type		_ZN34_INTERNAL_187d7563_4_k_cu_dfed26bd4cuda3std6ranges3__45__cpo4dataE,@object
	.size		_ZN34_INTERNAL_187d7563_4_k_cu_dfed26bd4cuda3std6ranges3__45__cpo4dataE,(_ZN34_INTERNAL_187d7563_4_k_cu_dfed26bd6thrust24THRUST_300001_SM_1000_NS12placeholders2_7E - _ZN34_INTERNAL_187d7563_4_k_cu_dfed26bd4cuda3std6ranges3__45__cpo4dataE)
_ZN34_INTERNAL_187d7563_4_k_cu_dfed26bd4cuda3std6ranges3__45__cpo4dataE:
	.zero		1
	.type		_ZN34_INTERNAL_187d7563_4_k_cu_dfed26bd6thrust24THRUST_300001_SM_1000_NS12placeholders2_7E,@object
	.size		_ZN34_INTERNAL_187d7563_4_k_cu_dfed26bd6thrust24THRUST_300001_SM_1000_NS12placeholders2_7E,(_ZN34_INTERNAL_187d7563_4_k_cu_dfed26bd4cuda3std3__45__cpo6rbeginE - _ZN34_INTERNAL_187d7563_4_k_cu_dfed26bd6thrust24THRUST_300001_SM_1000_NS12placeholders2_7E)
_ZN34_INTERNAL_187d7563_4_k_cu_dfed26bd6thrust24THRUST_300001_SM_1000_NS12placeholders2_7E:
	.zero		1
	.type		_ZN34_INTERNAL_187d7563_4_k_cu_dfed26bd4cuda3std3__45__cpo6rbeginE,@object
	.size		_ZN34_INTERNAL_187d7563_4_k_cu_dfed26bd4cuda3std3__45__cpo6rbeginE,(_ZN34_INTERNAL_187d7563_4_k_cu_dfed26bd4cuda3std6ranges3__45__cpo7advanceE - _ZN34_INTERNAL_187d7563_4_k_cu_dfed26bd4cuda3std3__45__cpo6rbeginE)
_ZN34_INTERNAL_187d7563_4_k_cu_dfed26bd4cuda3std3__45__cpo6rbeginE:
	.zero		1
	.type		_ZN34_INTERNAL_187d7563_4_k_cu_dfed26bd4cuda3std6ranges3__45__cpo7advanceE,@object
	.size		_ZN34_INTERNAL_187d7563_4_k_cu_dfed26bd4cuda3std6ranges3__45__cpo7advanceE,(_ZN34_INTERNAL_187d7563_4_k_cu_dfed26bd4cuda3std3__47nulloptE - _ZN34_INTERNAL_187d7563_4_k_cu_dfed26bd4cuda3std6ranges3__45__cpo7advanceE)
_ZN34_INTERNAL_187d7563_4_k_cu_dfed26bd4cuda3std6ranges3__45__cpo7advanceE:
	.zero		1
	.type		_ZN34_INTERNAL_187d7563_4_k_cu_dfed26bd4cuda3std3__47nulloptE,@object
	.size		_ZN34_INTERNAL_187d7563_4_k_cu_dfed26bd4cuda3std3__47nulloptE,(_ZN34_INTERNAL_187d7563_4_k_cu_dfed26bd4cuda3std6ranges3__45__cpo8distanceE - _ZN34_INTERNAL_187d7563_4_k_cu_dfed26bd4cuda3std3__47nulloptE)
_ZN34_INTERNAL_187d7563_4_k_cu_dfed26bd4cuda3std3__47nulloptE:
	.zero		1
	.type		_ZN34_INTERNAL_187d7563_4_k_cu_dfed26bd4cuda3std6ranges3__45__cpo8distanceE,@object
	.size		_ZN34_INTERNAL_187d7563_4_k_cu_dfed26bd4cuda3std6ranges3__45__cpo8distanceE,(_ZN34_INTERNAL_187d7563_4_k_cu_dfed26bd6thrust24THRUST_300001_SM_1000_NS12placeholders2_6E - _ZN34_INTERNAL_187d7563_4_k_cu_dfed26bd4cuda3std6ranges3__45__cpo8distanceE)
_ZN34_INTERNAL_187d7563_4_k_cu_dfed26bd4cuda3std6ranges3__45__cpo8distanceE:
	.zero		1
	.type		_ZN34_INTERNAL_187d7563_4_k_cu_dfed26bd6thrust24THRUST_300001_SM_1000_NS12placeholders2_6E,@object
	.size		_ZN34_INTERNAL_187d7563_4_k_cu_dfed26bd6thrust24THRUST_300001_SM_1000_NS12placeholders2_6E,(_ZN34_INTERNAL_187d7563_4_k_cu_dfed26bd4cuda3std3__45__cpo4cendE - _ZN34_INTERNAL_187d7563_4_k_cu_dfed26bd6thrust24THRUST_300001_SM_1000_NS12placeholders2_6E)
_ZN34_INTERNAL_187d7563_4_k_cu_dfed26bd6thrust24THRUST_300001_SM_1000_NS12placeholders2_6E:
	.zero		1
	.type		_ZN34_INTERNAL_187d7563_4_k_cu_dfed26bd4cuda3std3__45__cpo4cendE,@object
	.size		_ZN34_INTERNAL_187d7563_4_k_cu_dfed26bd4cuda3std3__45__cpo4cendE,(_ZN34_INTERNAL_187d7563_4_k_cu_dfed26bd4cuda3std6ranges3__45__cpo4cendE - _ZN34_INTERNAL_187d7563_4_k_cu_dfed26bd4cuda3std3__45__cpo4cendE)
_ZN34_INTERNAL_187d7563_4_k_cu_dfed26bd4cuda3std3__45__cpo4cendE:
	.zero		1
	.type		_ZN34_INTERNAL_187d7563_4_k_cu_dfed26bd4cuda3std6ranges3__45__cpo4cendE,@object
	.size		_ZN34_INTERNAL_187d7563_4_k_cu_dfed26bd4cuda3std6ranges3__45__cpo4cendE,(_ZN34_INTERNAL_187d7563_4_k_cu_dfed26bd4cuda3std3__420unreachable_sentinelE - _ZN34_INTERNAL_187d7563_4_k_cu_dfed26bd4cuda3std6ranges3__45__cpo4cendE)
_ZN34_INTERNAL_187d7563_4_k_cu_dfed26bd4cuda3std6ranges3__45__cpo4cendE:
	.zero		1
	.type		_ZN34_INTERNAL_187d7563_4_k_cu_dfed26bd4cuda3std3__420unreachable_sentinelE,@object
	.size		_ZN34_INTERNAL_187d7563_4_k_cu_dfed26bd4cuda3std3__420unreachable_sentinelE,(_ZN34_INTERNAL_187d7563_4_k_cu_dfed26bd4cuda3std6ranges3__45__cpo5ssizeE - _ZN34_INTERNAL_187d7563_4_k_cu_dfed26bd4cuda3std3__420unreachable_sentinelE)
_ZN34_INTERNAL_187d7563_4_k_cu_dfed26bd4cuda3std3__420unreachable_sentinelE:
	.zero		1
	.type		_ZN34_INTERNAL_187d7563_4_k_cu_dfed26bd4cuda3std6ranges3__45__cpo5ssizeE,@object
	.size		_ZN34_INTERNAL_187d7563_4_k_cu_dfed26bd4cuda3std6ranges3__45__cpo5ssizeE,(_ZN34_INTERNAL_187d7563_4_k_cu_dfed26bd6thrust24THRUST_300001_SM_1000_NS12placeholders3_10E - _ZN34_INTERNAL_187d7563_4_k_cu_dfed26bd4cuda3std6ranges3__45__cpo5ssizeE)
_ZN34_INTERNAL_187d7563_4_k_cu_dfed26bd4cuda3std6ranges3__45__cpo5ssizeE:
	.zero		1
	.type		_ZN34_INTERNAL_187d7563_4_k_cu_dfed26bd6thrust24THRUST_300001_SM_1000_NS12placeholders3_10E,@object
	.size		_ZN34_INTERNAL_187d7563_4_k_cu_dfed26bd6thrust24THRUST_300001_SM_1000_NS12placeholders3_10E,(_ZN34_INTERNAL_187d7563_4_k_cu_dfed26bd4cuda3std3__45__cpo5crendE - _ZN34_INTERNAL_187d7563_4_k_cu_dfed26bd6thrust24THRUST_300001_SM_1000_NS12placeholders3_10E)
_ZN34_INTERNAL_187d7563_4_k_cu_dfed26bd6thrust24THRUST_300001_SM_1000_NS12placeholders3_10E:
	.zero		1
	.type		_ZN34_INTERNAL_187d7563_4_k_cu_dfed26bd4cuda3std3__45__cpo5crendE,@object
	.size		_ZN34_INTERNAL_187d7563_4_k_cu_dfed26bd4cuda3std3__45__cpo5crendE,(_ZN34_INTERNAL_187d7563_4_k_cu_dfed26bd4cuda3std6ranges3__45__cpo4prevE - _ZN34_INTERNAL_187d7563_4_k_cu_dfed26bd4cuda3std3__45__cpo5crendE)
_ZN34_INTERNAL_187d7563_4_k_cu_dfed26bd4cuda3std3__45__cpo5crendE:
	.zero		1
	.type		_ZN34_INTERNAL_187d7563_4_k_cu_dfed26bd4cuda3std6ranges3__45__cpo4prevE,@object
	.size		_ZN34_INTERNAL_187d7563_4_k_cu_dfed26bd4cuda3std6ranges3__45__cpo4prevE,(_ZN34_INTERNAL_187d7563_4_k_cu_dfed26bd4cuda3std6ranges3__45__cpo9iter_moveE - _ZN34_INTERNAL_187d7563_4_k_cu_dfed26bd4cuda3std6ranges3__45__cpo4prevE)
_ZN34_INTERNAL_187d7563_4_k_cu_dfed26bd4cuda3std6ranges3__45__cpo4prevE:
	.zero		1
	.type		_ZN34_INTERNAL_187d7563_4_k_cu_dfed26bd4cuda3std6ranges3__45__cpo9iter_moveE,@object
	.size		_ZN34_INTERNAL_187d7563_4_k_cu_dfed26bd4cuda3std6ranges3__45__cpo9iter_moveE,(_ZN34_INTERNAL_187d7563_4_k_cu_dfed26bd6thrust24THRUST_300001_SM_1000_NS12placeholders2_2E - _ZN34_INTERNAL_187d7563_4_k_cu_dfed26bd4cuda3std6ranges3__45__cpo9iter_moveE)
_ZN34_INTERNAL_187d7563_4_k_cu_dfed26bd4cuda3std6ranges3__45__cpo9iter_moveE:
	.zero		1
	.type		_ZN34_INTERNAL_187d7563_4_k_cu_dfed26bd6thrust24THRUST_300001_SM_1000_NS12placeholders2_2E,@object
	.size		_ZN34_INTERNAL_187d7563_4_k_cu_dfed26bd6thrust24THRUST_300001_SM_1000_NS12placeholders2_2E,(_ZN34_INTERNAL_187d7563_4_k_cu_dfed26bd6thrust24THRUST_300001_SM_1000_NS12placeholders2_4E - _ZN34_INTERNAL_187d7563_4_k_cu_dfed26bd6thrust24THRUST_300001_SM_1000_NS12placeholders2_2E)
_ZN34_INTERNAL_187d7563_4_k_cu_dfed26bd6thrust24THRUST_300001_SM_1000_NS12placeholders2_2E:
	.zero		1
	.type		_ZN34_INTERNAL_187d7563_4_k_cu_dfed26bd6thrust24THRUST_300001_SM_1000_NS12placeholders2_4E,@object
	.size		_ZN34_INTERNAL_187d7563_4_k_cu_dfed26bd6thrust24THRUST_300001_SM_1000_NS12placeholders2_4E,(_ZN34_INTERNAL_187d7563_4_k_cu_dfed26bd4cuda3std3__45__cpo3endE - _ZN34_INTERNAL_187d7563_4_k_cu_dfed26bd6thrust24THRUST_300001_SM_1000_NS12placeholders2_4E)
_ZN34_INTERNAL_187d7563_4_k_cu_dfed26bd6thrust24THRUST_300001_SM_1000_NS12placeholders2_4E:
	.zero		1
	.type		_ZN34_INTERNAL_187d7563_4_k_cu_dfed26bd4cuda3std3__45__cpo3endE,@object
	.size		_ZN34_INTERNAL_187d7563_4_k_cu_dfed26bd4cuda3std3__45__cpo3endE,(_ZN34_INTERNAL_187d7563_4_k_cu_dfed26bd4cuda3std6ranges3__45__cpo3endE - _ZN34_INTERNAL_187d7563_4_k_cu_dfed26bd4cuda3std3__45__cpo3endE)
_ZN34_INTERNAL_187d7563_4_k_cu_dfed26bd4cuda3std3__45__cpo3endE:
	.zero		1
	.type		_ZN34_INTERNAL_187d7563_4_k_cu_dfed26bd4cuda3std6ranges3__45__cpo3endE,@object
	.size		_ZN34_INTERNAL_187d7563_4_k_cu_dfed26bd4cuda3std6ranges3__45__cpo3endE,(_ZN34_INTERNAL_187d7563_4_k_cu_dfed26bd4cuda3std3__419piecewise_constructE - _ZN34_INTERNAL_187d7563_4_k_cu_dfed26bd4cuda3std6ranges3__45__cpo3endE)
_ZN34_INTERNAL_187d7563_4_k_cu_dfed26bd4cuda3std6ranges3__45__cpo3endE:
	.zero		1
	.type		_ZN34_INTERNAL_187d7563_4_k_cu_dfed26bd4cuda3std3__419piecewise_constructE,@object
	.size		_ZN34_INTERNAL_187d7563_4_k_cu_dfed26bd4cuda3std3__419piecewise_constructE,(_ZN34_INTERNAL_187d7563_4_k_cu_dfed26bd4cuda3std6ranges3__45__cpo5cdataE - _ZN34_INTERNAL_187d7563_4_k_cu_dfed26bd4cuda3std3__419piecewise_constructE)
_ZN34_INTERNAL_187d7563_4_k_cu_dfed26bd4cuda3std3__419piecewise_constructE:
	.zero		1
	.type		_ZN34_INTERNAL_187d7563_4_k_cu_dfed26bd4cuda3std6ranges3__45__cpo5cdataE,@object
	.size		_ZN34_INTERNAL_187d7563_4_k_cu_dfed26bd4cuda3std6ranges3__45__cpo5cdataE,(_ZN34_INTERNAL_187d7563_4_k_cu_dfed26bd6thrust24THRUST_300001_SM_1000_NS12placeholders2_8E - _ZN34_INTERNAL_187d7563_4_k_cu_dfed26bd4cuda3std6ranges3__45__cpo5cdataE)
_ZN34_INTERNAL_187d7563_4_k_cu_dfed26bd4cuda3std6ranges3__45__cpo5cdataE:
	.zero		1
	.type		_ZN34_INTERNAL_187d7563_4_k_cu_dfed26bd6thrust24THRUST_300001_SM_1000_NS12placeholders2_8E,@object
	.size		_ZN34_INTERNAL_187d7563_4_k_cu_dfed26bd6thrust24THRUST_300001_SM_1000_NS12placeholders2_8E,(_ZN34_INTERNAL_187d7563_4_k_cu_dfed26bd4cuda3std3__45__cpo4rendE - _ZN34_INTERNAL_187d7563_4_k_cu_dfed26bd6thrust24THRUST_300001_SM_1000_NS12placeholders2_8E)
_ZN34_INTERNAL_187d7563_4_k_cu_dfed26bd6thrust24THRUST_300001_SM_1000_NS12placeholders2_8E:
	.zero		1
	.type		_ZN34_INTERNAL_187d7563_4_k_cu_dfed26bd4cuda3std3__45__cpo4rendE,@object
	.size		_ZN34_INTERNAL_187d7563_4_k_cu_dfed26bd4cuda3std3__45__cpo4rendE,(_ZN34_INTERNAL_187d7563_4_k_cu_dfed26bd4cuda3std6ranges3__45__cpo9iter_swapE - _ZN34_INTERNAL_187d7563_4_k_cu_dfed26bd4cuda3std3__45__cpo4rendE)
_ZN34_INTERNAL_187d7563_4_k_cu_dfed26bd4cuda3std3__45__cpo4rendE:
	.zero		1
	.type		_ZN34_INTERNAL_187d7563_4_k_cu_dfed26bd4cuda3std6ranges3__45__cpo9iter_swapE,@object
	.size		_ZN34_INTERNAL_187d7563_4_k_cu_dfed26bd4cuda3std6ranges3__45__cpo9iter_swapE,(_ZN34_INTERNAL_187d7563_4_k_cu_dfed26bd4cuda3std3__48unexpectE - _ZN34_INTERNAL_187d7563_4_k_cu_dfed26bd4cuda3std6ranges3__45__cpo9iter_swapE)
_ZN34_INTERNAL_187d7563_4_k_cu_dfed26bd4cuda3std6ranges3__45__cpo9iter_swapE:
	.zero		1
	.type		_ZN34_INTERNAL_187d7563_4_k_cu_dfed26bd4cuda3std3__48unexpectE,@object
	.size		_ZN34_INTERNAL_187d7563_4_k_cu_dfed26bd4cuda3std3__48unexpectE,(_ZN34_INTERNAL_187d7563_4_k_cu_dfed26bd6thrust24THRUST_300001_SM_1000_NS6system6detail10sequential3seqE - _ZN34_INTERNAL_187d7563_4_k_cu_dfed26bd4cuda3std3__48unexpectE)
_ZN34_INTERNAL_187d7563_4_k_cu_dfed26bd4cuda3std3__48unexpectE:
	.zero		1
	.type		_ZN34_INTERNAL_187d7563_4_k_cu_dfed26bd6thrust24THRUST_300001_SM_1000_NS6system6detail10sequential3seqE,@object
	.size		_ZN34_INTERNAL_187d7563_4_k_cu_dfed26bd6thrust24THRUST_300001_SM_1000_NS6system6detail10sequential3seqE,(.L_29 - _ZN34_INTERNAL_187d7563_4_k_cu_dfed26bd6thrust24THRUST_300001_SM_1000_NS6system6detail10sequential3seqE)
_ZN34_INTERNAL_187d7563_4_k_cu_dfed26bd6thrust24THRUST_300001_SM_1000_NS6system6detail10sequential3seqE:
	.zero		1
.L_29:


//--------------------- .nv.shared._Z18setup_flags_kernelPKjPji --------------------------
	.section	.nv.shared._Z18setup_flags_kernelPKjPji,"aw",@nobits
	.sectionflags	@""
	.align	16
	.zero		1024


//--------------------- .nv.shared._Z19setup_counts_kernelPjPKji --------------------------
	.section	.nv.shared._Z19setup_counts_kernelPjPKji,"aw",@nobits
	.sectionflags	@""
	.align	16
	.zero		1024


//--------------------- .nv.shared._Z17gini_kernel_levelPKiPKjiiPi --------------------------
	.section	.nv.shared._Z17gini_kernel_levelPKiPKjiiPi,"aw",@nobits
	.sectionflags	@""
	.align	16
	.zero		1024


//--------------------- .nv.constant0._ZN3cub18CUB_300001_SM_10006detail11EmptyKernelIvEEvv --------------------------
	.section	.nv.constant0._ZN3cub18CUB_300001_SM_10006detail11EmptyKernelIvEEvv,"a",@progbits
	.sectionflags	@""
	.align	4
.nv.constant0._ZN3cub18CUB_300001_SM_10006detail11EmptyKernelIvEEvv:
	.zero		896


//--------------------- .nv.constant0._Z18setup_flags_kernelPKjPji --------------------------
	.section	.nv.constant0._Z18setup_flags_kernelPKjPji,"a",@progbits
	.sectionflags	@""
	.align	4
.nv.constant0._Z18setup_flags_kernelPKjPji:
	.zero		916


//--------------------- .nv.constant0._Z19setup_counts_kernelPjPKji --------------------------
	.section	.nv.constant0._Z19setup_counts_kernelPjPKji,"a",@progbits
	.sectionflags	@""
	.align	4
.nv.constant0._Z19setup_counts_kernelPjPKji:
	.zero		916


//--------------------- .nv.constant0._Z17gini_kernel_levelPKiPKjiiPi --------------------------
	.section	.nv.constant0._Z17gini_kernel_levelPKiPKjiiPi,"a",@progbits
	.sectionflags	@""
	.align	4
.nv.constant0._Z17gini_kernel_levelPKiPKjiiPi:
	.zero		928


//--------------------- SYMBOLS --------------------------

	.type		.nv.reservedSmem.offset0,@object
	.size		.nv.reservedSmem.offset0,0x4
	.type		.nv.reservedSmem.cap,@object
	.size		.nv.reservedSmem.cap,0x4
